//
// Generated by NVIDIA NVVM Compiler
//
// Compiler Build ID: CL-36424714
// Cuda compilation tools, release 13.0, V13.0.88
// Based on NVVM 20.0.0
//

.version 9.0
.target sm_100
.address_size 64

	// .globl	_Z4mmulPfS_S_i
// _ZZ4mmulPfS_S_iE2As has been demoted
// _ZZ4mmulPfS_S_iE2Bs has been demoted

.visible .entry _Z4mmulPfS_S_i(
	.param .u64 .ptr .align 1 _Z4mmulPfS_S_i_param_0,
	.param .u64 .ptr .align 1 _Z4mmulPfS_S_i_param_1,
	.param .u64 .ptr .align 1 _Z4mmulPfS_S_i_param_2,
	.param .u32 _Z4mmulPfS_S_i_param_3
)
{
	.reg .pred 	%p<3>;
	.reg .b32 	%r<37>;
	.reg .b32 	%f<102>;
	.reg .b64 	%rd<13>;
	// demoted variable
	.shared .align 4 .b8 _ZZ4mmulPfS_S_iE2As[4096];
	// demoted variable
	.shared .align 4 .b8 _ZZ4mmulPfS_S_iE2Bs[4096];
	ld.param.u64 	%rd3, [_Z4mmulPfS_S_i_param_0];
	ld.param.u64 	%rd4, [_Z4mmulPfS_S_i_param_1];
	ld.param.u64 	%rd5, [_Z4mmulPfS_S_i_param_2];
	ld.param.u32 	%r18, [_Z4mmulPfS_S_i_param_3];
	mov.u32 	%r1, %tid.x;
	mov.u32 	%r20, %ctaid.x;
	mov.u32 	%r21, %ntid.x;
	mul.lo.s32 	%r2, %r20, %r21;
	add.s32 	%r3, %r2, %r1;
	mov.u32 	%r4, %tid.y;
	mov.u32 	%r22, %ctaid.y;
	mov.u32 	%r23, %ntid.y;
	mad.lo.s32 	%r24, %r22, %r23, %r4;
	max.s32 	%r25, %r3, %r24;
	setp.ge.s32 	%p1, %r25, %r18;
	@%p1 bra 	$L__BB0_4;
	shl.b32 	%r27, %r24, 13;
	or.b32  	%r6, %r27, %r1;
	shl.b32 	%r28, %r4, 7;
	mov.u32 	%r29, _ZZ4mmulPfS_S_iE2As;
	add.s32 	%r7, %r29, %r28;
	shl.b32 	%r30, %r1, 2;
	add.s32 	%r8, %r7, %r30;
	shl.b32 	%r31, %r4, 13;
	mov.u32 	%r32, _ZZ4mmulPfS_S_iE2Bs;
	add.s32 	%r10, %r32, %r30;
	add.s32 	%r9, %r10, %r28;
	add.s32 	%r35, %r3, %r31;
	cvta.to.global.u64 	%rd1, %rd3;
	cvta.to.global.u64 	%rd2, %rd4;
	mov.f32 	%f101, 0f00000000;
	mov.b32 	%r36, 0;
	mov.u32 	%r34, %r6;
$L__BB0_2:
	mul.wide.u32 	%rd6, %r34, 4;
	add.s64 	%rd7, %rd1, %rd6;
	ld.global.f32 	%f4, [%rd7];
	st.shared.f32 	[%r8], %f4;
	mul.wide.u32 	%rd8, %r35, 4;
	add.s64 	%rd9, %rd2, %rd8;
	ld.global.f32 	%f5, [%rd9];
	st.shared.f32 	[%r9], %f5;
	bar.sync 	0;
	ld.shared.f32 	%f6, [%r7];
	ld.shared.f32 	%f7, [%r10];
	fma.rn.f32 	%f8, %f6, %f7, %f101;
	ld.shared.f32 	%f9, [%r7+4];
	ld.shared.f32 	%f10, [%r10+128];
	fma.rn.f32 	%f11, %f9, %f10, %f8;
	ld.shared.f32 	%f12, [%r7+8];
	ld.shared.f32 	%f13, [%r10+256];
	fma.rn.f32 	%f14, %f12, %f13, %f11;
	ld.shared.f32 	%f15, [%r7+12];
	ld.shared.f32 	%f16, [%r10+384];
	fma.rn.f32 	%f17, %f15, %f16, %f14;
	ld.shared.f32 	%f18, [%r7+16];
	ld.shared.f32 	%f19, [%r10+512];
	fma.rn.f32 	%f20, %f18, %f19, %f17;
	ld.shared.f32 	%f21, [%r7+20];
	ld.shared.f32 	%f22, [%r10+640];
	fma.rn.f32 	%f23, %f21, %f22, %f20;
	ld.shared.f32 	%f24, [%r7+24];
	ld.shared.f32 	%f25, [%r10+768];
	fma.rn.f32 	%f26, %f24, %f25, %f23;
	ld.shared.f32 	%f27, [%r7+28];
	ld.shared.f32 	%f28, [%r10+896];
	fma.rn.f32 	%f29, %f27, %f28, %f26;
	ld.shared.f32 	%f30, [%r7+32];
	ld.shared.f32 	%f31, [%r10+1024];
	fma.rn.f32 	%f32, %f30, %f31, %f29;
	ld.shared.f32 	%f33, [%r7+36];
	ld.shared.f32 	%f34, [%r10+1152];
	fma.rn.f32 	%f35, %f33, %f34, %f32;
	ld.shared.f32 	%f36, [%r7+40];
	ld.shared.f32 	%f37, [%r10+1280];
	fma.rn.f32 	%f38, %f36, %f37, %f35;
	ld.shared.f32 	%f39, [%r7+44];
	ld.shared.f32 	%f40, [%r10+1408];
	fma.rn.f32 	%f41, %f39, %f40, %f38;
	ld.shared.f32 	%f42, [%r7+48];
	ld.shared.f32 	%f43, [%r10+1536];
	fma.rn.f32 	%f44, %f42, %f43, %f41;
	ld.shared.f32 	%f45, [%r7+52];
	ld.shared.f32 	%f46, [%r10+1664];
	fma.rn.f32 	%f47, %f45, %f46, %f44;
	ld.shared.f32 	%f48, [%r7+56];
	ld.shared.f32 	%f49, [%r10+1792];
	fma.rn.f32 	%f50, %f48, %f49, %f47;
	ld.shared.f32 	%f51, [%r7+60];
	ld.shared.f32 	%f52, [%r10+1920];
	fma.rn.f32 	%f53, %f51, %f52, %f50;
	ld.shared.f32 	%f54, [%r7+64];
	ld.shared.f32 	%f55, [%r10+2048];
	fma.rn.f32 	%f56, %f54, %f55, %f53;
	ld.shared.f32 	%f57, [%r7+68];
	ld.shared.f32 	%f58, [%r10+2176];
	fma.rn.f32 	%f59, %f57, %f58, %f56;
	ld.shared.f32 	%f60, [%r7+72];
	ld.shared.f32 	%f61, [%r10+2304];
	fma.rn.f32 	%f62, %f60, %f61, %f59;
	ld.shared.f32 	%f63, [%r7+76];
	ld.shared.f32 	%f64, [%r10+2432];
	fma.rn.f32 	%f65, %f63, %f64, %f62;
	ld.shared.f32 	%f66, [%r7+80];
	ld.shared.f32 	%f67, [%r10+2560];
	fma.rn.f32 	%f68, %f66, %f67, %f65;
	ld.shared.f32 	%f69, [%r7+84];
	ld.shared.f32 	%f70, [%r10+2688];
	fma.rn.f32 	%f71, %f69, %f70, %f68;
	ld.shared.f32 	%f72, [%r7+88];
	ld.shared.f32 	%f73, [%r10+2816];
	fma.rn.f32 	%f74, %f72, %f73, %f71;
	ld.shared.f32 	%f75, [%r7+92];
	ld.shared.f32 	%f76, [%r10+2944];
	fma.rn.f32 	%f77, %f75, %f76, %f74;
	ld.shared.f32 	%f78, [%r7+96];
	ld.shared.f32 	%f79, [%r10+3072];
	fma.rn.f32 	%f80, %f78, %f79, %f77;
	ld.shared.f32 	%f81, [%r7+100];
	ld.shared.f32 	%f82, [%r10+3200];
	fma.rn.f32 	%f83, %f81, %f82, %f80;
	ld.shared.f32 	%f84, [%r7+104];
	ld.shared.f32 	%f85, [%r10+3328];
	fma.rn.f32 	%f86, %f84, %f85, %f83;
	ld.shared.f32 	%f87, [%r7+108];
	ld.shared.f32 	%f88, [%r10+3456];
	fma.rn.f32 	%f89, %f87, %f88, %f86;
	ld.shared.f32 	%f90, [%r7+112];
	ld.shared.f32 	%f91, [%r10+3584];
	fma.rn.f32 	%f92, %f90, %f91, %f89;
	ld.shared.f32 	%f93, [%r7+116];
	ld.shared.f32 	%f94, [%r10+3712];
	fma.rn.f32 	%f95, %f93, %f94, %f92;
	ld.shared.f32 	%f96, [%r7+120];
	ld.shared.f32 	%f97, [%r10+3840];
	fma.rn.f32 	%f98, %f96, %f97, %f95;
	ld.shared.f32 	%f99, [%r7+124];
	ld.shared.f32 	%f100, [%r10+3968];
	fma.rn.f32 	%f101, %f99, %f100, %f98;
	bar.sync 	0;
	add.s32 	%r36, %r36, 1;
	add.s32 	%r35, %r35, 262144;
	add.s32 	%r34, %r34, 32;
	setp.ne.s32 	%p2, %r36, 256;
	@%p2 bra 	$L__BB0_2;
	add.s32 	%r33, %r6, %r2;
	cvta.to.global.u64 	%rd10, %rd5;
	mul.wide.s32 	%rd11, %r33, 4;
	add.s64 	%rd12, %rd10, %rd11;
	st.global.f32 	[%rd12], %f101;
$L__BB0_4:
	ret;

}


// ===== COMPILED SASS (sm_100) =====

	.target	sm_100

	.elftype	@"ET_EXEC"


//--------------------- .note.nv.tkinfo           --------------------------
	.section	.note.nv.tkinfo,"",@"SHT_NOTE"
	.sectionflags	@"SHF_NOTE_NV_TKINFO"
	.tkinfo
        /*0018*/ 	.word	0x00000002
        /*0030*/ 	.string	""
        /*0030*/ 	.string	"ptxas"
        /*0030*/ 	.string	"Cuda compilation tools, release 13.0, V13.0.88"
        /*0030*/ 	.string	"Build cuda_13.0.r13.0/compiler.36424714_0"
        /*0030*/ 	.string	"-arch sm_100 -m 64 "



//--------------------- .note.nv.cuinfo           --------------------------
	.section	.note.nv.cuinfo,"",@"SHT_NOTE"
	.sectionflags	@"SHF_NOTE_NV_CUINFO"
        /*0018*/ 	.short	0x0002
        /*001a*/ 	.short	0x0064
        /*001c*/ 	.short	0x0082
	.zero		2


//--------------------- .nv.info                  --------------------------
	.section	.nv.info,"",@"SHT_CUDA_INFO"
	.align	4


	//----- nvinfo : EIATTR_REGCOUNT
	.align		4
        /*0000*/ 	.byte	0x04, 0x2f
        /*0002*/ 	.short	(.L_1 - .L_0)
	.align		4
.L_0:
        /*0004*/ 	.word	index@(_Z4mmulPfS_S_i)
        /*0008*/ 	.word	0x00000020


	//----- nvinfo : EIATTR_FRAME_SIZE
	.align		4
.L_1:
        /*000c*/ 	.byte	0x04, 0x11
        /*000e*/ 	.short	(.L_3 - .L_2)
	.align		4
.L_2:
        /*0010*/ 	.word	index@(_Z4mmulPfS_S_i)
        /*0014*/ 	.word	0x00000000


	//----- nvinfo : EIATTR_MIN_STACK_SIZE
	.align		4
.L_3:
        /*0018*/ 	.byte	0x04, 0x12
        /*001a*/ 	.short	(.L_5 - .L_4)
	.align		4
.L_4:
        /*001c*/ 	.word	index@(_Z4mmulPfS_S_i)
        /*0020*/ 	.word	0x00000000
.L_5:


//--------------------- .nv.compat                --------------------------
	.section	.nv.compat,"",@"SHT_CUDA_COMPAT_INFO"
	.align	4
        /*0000*/ 	.byte	0x02, 0x09, 0x00, 0x00, 0x02, 0x02, 0x01, 0x00, 0x02, 0x05, 0x05, 0x00, 0x03, 0x07, 0x01, 0x01
        /*0010*/ 	.byte	0x02, 0x03, 0x00, 0x00, 0x02, 0x06, 0x01, 0x00, 0x04, 0x0b, 0x08, 0x00, 0x09, 0x00, 0x00, 0x00
        /*0020*/ 	.byte	0x00, 0x00, 0x00, 0x00


//--------------------- .nv.info._Z4mmulPfS_S_i   --------------------------
	.section	.nv.info._Z4mmulPfS_S_i,"",@"SHT_CUDA_INFO"
	.sectionflags	@""
	.align	4


	//----- nvinfo : EIATTR_CUDA_API_VERSION
	.align		4
        /*0000*/ 	.byte	0x04, 0x37
        /*0002*/ 	.short	(.L_7 - .L_6)
.L_6:
        /*0004*/ 	.word	0x00000082


	//----- nvinfo : EIATTR_KPARAM_INFO
	.align		4
.L_7:
        /*0008*/ 	.byte	0x04, 0x17
        /*000a*/ 	.short	(.L_9 - .L_8)
.L_8:
        /*000c*/ 	.word	0x00000000
        /*0010*/ 	.short	0x0003
        /*0012*/ 	.short	0x0018
        /*0014*/ 	.byte	0x00, 0xf0, 0x11, 0x00


	//----- nvinfo : EIATTR_KPARAM_INFO
	.align		4
.L_9:
        /*0018*/ 	.byte	0x04, 0x17
        /*001a*/ 	.short	(.L_11 - .L_10)
.L_10:
        /*001c*/ 	.word	0x00000000
        /*0020*/ 	.short	0x0002
        /*0022*/ 	.short	0x0010
        /*0024*/ 	.byte	0x00, 0xf5, 0x21, 0x00


	//----- nvinfo : EIATTR_KPARAM_INFO
	.align		4
.L_11:
        /*0028*/ 	.byte	0x04, 0x17
        /*002a*/ 	.short	(.L_13 - .L_12)
.L_12:
        /*002c*/ 	.word	0x00000000
        /*0030*/ 	.short	0x0001
        /*0032*/ 	.short	0x0008
        /*0034*/ 	.byte	0x00, 0xf5, 0x21, 0x00


	//----- nvinfo : EIATTR_KPARAM_INFO
	.align		4
.L_13:
        /*0038*/ 	.byte	0x04, 0x17
        /*003a*/ 	.short	(.L_15 - .L_14)
.L_14:
        /*003c*/ 	.word	0x00000000
        /*0040*/ 	.short	0x0000
        /*0042*/ 	.short	0x0000
        /*0044*/ 	.byte	0x00, 0xf5, 0x21, 0x00


	//----- nvinfo : EIATTR_SPARSE_MMA_MASK
	.align		4
.L_15:
        /*0048*/ 	.byte	0x03, 0x50
        /*004a*/ 	.short	0x0000


	//----- nvinfo : EIATTR_MAXREG_COUNT
	.align		4
        /*004c*/ 	.byte	0x03, 0x1b
        /*004e*/ 	.short	0x00ff


	//----- nvinfo : EIATTR_NUM_BARRIERS
	.align		4
        /*0050*/ 	.byte	0x02, 0x4c
        /*0052*/ 	.byte	0x01
	.zero		1


	//----- nvinfo : EIATTR_MERCURY_ISA_VERSION
	.align		4
        /*0054*/ 	.byte	0x03, 0x5f
        /*0056*/ 	.short	0x0101


	//----- nvinfo : EIATTR_VRC_CTA_INIT_COUNT
	.align		4
        /*0058*/ 	.byte	0x02, 0x4a
	.zero		1
	.zero		1


	//----- nvinfo : EIATTR_EXIT_INSTR_OFFSETS
	.align		4
        /*005c*/ 	.byte	0x04, 0x1c
        /*005e*/ 	.short	(.L_17 - .L_16)


	//   ....[0]....
.L_16:
        /*0060*/ 	.word	0x000000d0


	//   ....[1]....
        /*0064*/ 	.word	0x00000790


	//----- nvinfo : EIATTR_CBANK_PARAM_SIZE
	.align		4
.L_17:
        /*0068*/ 	.byte	0x03, 0x19
        /*006a*/ 	.short	0x001c


	//----- nvinfo : EIATTR_PARAM_CBANK
	.align		4
        /*006c*/ 	.byte	0x04, 0x0a
        /*006e*/ 	.short	(.L_19 - .L_18)
	.align		4
.L_18:
        /*0070*/ 	.word	index@(.nv.constant0._Z4mmulPfS_S_i)
        /*0074*/ 	.short	0x0380
        /*0076*/ 	.short	0x001c


	//----- nvinfo : EIATTR_SW_WAR
	.align		4
.L_19:
        /*0078*/ 	.byte	0x04, 0x36
        /*007a*/ 	.short	(.L_21 - .L_20)
.L_20:
        /*007c*/ 	.word	0x00000008
.L_21:


//--------------------- .nv.callgraph             --------------------------
	.section	.nv.callgraph,"",@"SHT_CUDA_CALLGRAPH"
	.align	4
	.sectionentsize	8
	.align		4
        /*0000*/ 	.word	0x00000000
	.align		4
        /*0004*/ 	.word	0xffffffff
	.align		4
        /*0008*/ 	.word	0x00000000
	.align		4
        /*000c*/ 	.word	0xfffffffe
	.align		4
        /*0010*/ 	.word	0x00000000
	.align		4
        /*0014*/ 	.word	0xfffffffd
	.align		4
        /*0018*/ 	.word	0x00000000
	.align		4
        /*001c*/ 	.word	0xfffffffc


//--------------------- .text._Z4mmulPfS_S_i      --------------------------
	.section	.text._Z4mmulPfS_S_i,"ax",@progbits
	.align	128
        .global         _Z4mmulPfS_S_i
        .type           _Z4mmulPfS_S_i,@function
        .size           _Z4mmulPfS_S_i,(.L_x_2 - _Z4mmulPfS_S_i)
        .other          _Z4mmulPfS_S_i,@"STO_CUDA_ENTRY STV_DEFAULT"
_Z4mmulPfS_S_i:
.text._Z4mmulPfS_S_i:
[----:B------:R-:W-:Y:S01]  /*0000*/  LDC R1, c[0x0][0x37c] ;  /* 0x0000df00ff017b82 */ /* 0x000fe20000000800 */
[----:B------:R-:W0:Y:S07]  /*0010*/  S2R R9, SR_TID.Y ;  /* 0x0000000000097919 */ /* 0x000e2e0000002200 */
[----:B------:R-:W1:Y:S01]  /*0020*/  S2UR UR5, SR_CTAID.X ;  /* 0x00000000000579c3 */ /* 0x000e620000002500 */
[----:B------:R-:W1:Y:S01]  /*0030*/  LDCU UR4, c[0x0][0x360] ;  /* 0x00006c00ff0477ac */ /* 0x000e620008000800 */
[----:B------:R-:W2:Y:S01]  /*0040*/  S2R R5, SR_TID.X ;  /* 0x0000000000057919 */ /* 0x000ea20000002100 */
[----:B------:R-:W3:Y:S05]  /*0050*/  LDCU UR7, c[0x0][0x398] ;  /* 0x00007300ff0777ac */ /* 0x000eea0008000800 */
[----:B------:R-:W0:Y:S08]  /*0060*/  S2UR UR6, SR_CTAID.Y ;  /* 0x00000000000679c3 */ /* 0x000e300000002600 */
[----:B------:R-:W0:Y:S01]  /*0070*/  LDC R0, c[0x0][0x364] ;  /* 0x0000d900ff007b82 */ /* 0x000e220000000800 */
[----:B-1----:R-:W-:-:S06]  /*0080*/  UIMAD UR5, UR5, UR4, URZ ;  /* 0x00000004050572a4 */ /* 0x002fcc000f8e02ff */
[----:B--2---:R-:W-:Y:S01]  /*0090*/  IADD3 R4, PT, PT, R5, UR5, RZ ;  /* 0x0000000505047c10 */ /* 0x004fe2000fffe0ff */
[----:B0-----:R-:W-:-:S05]  /*00a0*/  IMAD R3, R0, UR6, R9 ;  /* 0x0000000600037c24 */ /* 0x001fca000f8e0209 */
[----:B------:R-:W-:-:S04]  /*00b0*/  VIMNMX R0, PT, PT, R4, R3, !PT ;  /* 0x0000000304007248 */ /* 0x000fc80007fe0100 */
[----:B---3--:R-:W-:-:S13]  /*00c0*/  ISETP.GE.AND P0, PT, R0, UR7, PT ;  /* 0x0000000700007c0c */ /* 0x008fda000bf06270 */
[----:B------:R-:W-:Y:S05]  /*00d0*/  @P0 EXIT ;  /* 0x000000000000094d */ /* 0x000fea0003800000 */
[----:B------:R-:W0:Y:S01]  /*00e0*/  S2UR UR7, SR_CgaCtaId ;  /* 0x00000000000779c3 */ /* 0x000e220000008800 */
[----:B------:R-:W-:Y:S01]  /*00f0*/  UMOV UR4, 0x400 ;  /* 0x0000040000047882 */ /* 0x000fe20000000000 */
[----:B------:R-:W-:Y:S01]  /*0100*/  SHF.L.U32 R7, R3, 0xd, RZ ;  /* 0x0000000d03077819 */ /* 0x000fe200000006ff */
[----:B------:R-:W-:Y:S01]  /*0110*/  UIADD3 UR6, UPT, UPT, UR4, 0x1000, URZ ;  /* 0x0000100004067890 */ /* 0x000fe2000fffe0ff */
[----:B------:R-:W-:Y:S01]  /*0120*/  HFMA2 R23, -RZ, RZ, 0, 0 ;  /* 0x00000000ff177431 */ /* 0x000fe200000001ff */
[----:B------:R-:W-:Y:S01]  /*0130*/  LEA R4, R9, R4, 0xd ;  /* 0x0000000409047211 */ /* 0x000fe200078e68ff */
[----:B------:R-:W1:Y:S01]  /*0140*/  LDCU.64 UR8, c[0x0][0x358] ;  /* 0x00006b00ff0877ac */ /* 0x000e620008000a00 */
[----:B------:R-:W-:Y:S01]  /*0150*/  LOP3.LUT R7, R7, R5, RZ, 0xfc, !PT ;  /* 0x0000000507077212 */ /* 0x000fe200078efcff */
[----:B------:R-:W2:Y:S03]  /*0160*/  LDC.64 R18, c[0x0][0x380] ;  /* 0x0000e000ff127b82 */ /* 0x000ea60000000a00 */
[----:B------:R-:W-:-:S05]  /*0170*/  MOV R3, R7 ;  /* 0x0000000700037202 */ /* 0x000fca0000000f00 */
[----:B------:R-:W3:Y:S01]  /*0180*/  LDC.64 R16, c[0x0][0x388] ;  /* 0x0000e200ff107b82 */ /* 0x000ee20000000a00 */
[----:B0-----:R-:W-:Y:S02]  /*0190*/  ULEA UR4, UR7, UR4, 0x18 ;  /* 0x0000000407047291 */ /* 0x001fe4000f8ec0ff */
[----:B------:R-:W-:-:S04]  /*01a0*/  ULEA UR6, UR7, UR6, 0x18 ;  /* 0x0000000607067291 */ /* 0x000fc8000f8ec0ff */
[----:B------:R-:W-:Y:S01]  /*01b0*/  LEA R6, R9, UR4, 0x7 ;  /* 0x0000000409067c11 */ /* 0x000fe2000f8e38ff */
[----:B------:R-:W-:Y:S01]  /*01c0*/  UMOV UR4, URZ ;  /* 0x000000ff00047c82 */ /* 0x000fe20008000000 */
[C---:B------:R-:W-:Y:S02]  /*01d0*/  LEA R2, R5.reuse, UR6, 0x2 ;  /* 0x0000000605027c11 */ /* 0x040fe4000f8e10ff */
[----:B------:R-:W-:Y:S02]  /*01e0*/  LEA R5, R5, R6, 0x2 ;  /* 0x0000000605057211 */ /* 0x000fe400078e10ff */
[----:B-1----:R-:W-:-:S07]  /*01f0*/  LEA R0, R9, R2, 0x7 ;  /* 0x0000000209007211 */ /* 0x002fce00078e38ff */
.L_x_0:
[----:B--2---:R-:W-:-:S04]  /*0200*/  IMAD.WIDE.U32 R8, R3, 0x4, R18 ;  /* 0x0000000403087825 */ /* 0x004fc800078e0012 */
[C---:B---3--:R-:W-:Y:S01]  /*0210*/  IMAD.WIDE.U32 R24, R4.reuse, 0x4, R16 ;  /* 0x0000000404187825 */ /* 0x048fe200078e0010 */
[----:B------:R-:W2:Y:S05]  /*0220*/  LDG.E R26, desc[UR8][R8.64] ;  /* 0x00000008081a7981 */ /* 0x000eaa000c1e1900 */
[----:B------:R-:W3:Y:S01]  /*0230*/  LDG.E R25, desc[UR8][R24.64] ;  /* 0x0000000818197981 */ /* 0x000ee2000c1e1900 */
[----:B------:R-:W-:Y:S01]  /*0240*/  UIADD3 UR4, UPT, UPT, UR4, 0x1, URZ ;  /* 0x0000000104047890 */ /* 0x000fe2000fffe0ff */
[----:B------:R-:W-:Y:S02]  /*0250*/  IADD3 R3, PT, PT, R3, 0x20, RZ ;  /* 0x0000002003037810 */ /* 0x000fe40007ffe0ff */
[----:B------:R-:W-:Y:S01]  /*0260*/  IADD3 R4, PT, PT, R4, 0x40000, RZ ;  /* 0x0004000004047810 */ /* 0x000fe20007ffe0ff */
[----:B------:R-:W-:Y:S01]  /*0270*/  UISETP.NE.AND UP0, UPT, UR4, 0x100, UPT ;  /* 0x000001000400788c */ /* 0x000fe2000bf05270 */
[----:B--2---:R-:W-:Y:S04]  /*0280*/  STS [R5], R26 ;  /* 0x0000001a05007388 */ /* 0x004fe80000000800 */
[----:B---3--:R-:W-:Y:S01]  /*0290*/  STS [R0], R25 ;  /* 0x0000001900007388 */ /* 0x008fe20000000800 */
[----:B------:R-:W-:Y:S06]  /*02a0*/  BAR.SYNC.DEFER_BLOCKING 0x0 ;  /* 0x0000000000007b1d */ /* 0x000fec0000010000 */
[----:B------:R-:W-:Y:S04]  /*02b0*/  LDS R28, [R2] ;  /* 0x00000000021c7984 */ /* 0x000fe80000000800 */
[----:B------:R-:W0:Y:S04]  /*02c0*/  LDS.128 R12, [R6] ;  /* 0x00000000060c7984 */ /* 0x000e280000000c00 */
[----:B------:R-:W1:Y:S04]  /*02d0*/  LDS R29, [R2+0x80] ;  /* 0x00008000021d7984 */ /* 0x000e680000000800 */
[----:B------:R-:W2:Y:S04]  /*02e0*/  LDS R27, [R2+0x100] ;  /* 0x00010000021b7984 */ /* 0x000ea80000000800 */
[----:B------:R-:W3:Y:S04]  /*02f0*/  LDS R20, [R2+0x180] ;  /* 0x0001800002147984 */ /* 0x000ee80000000800 */
[----:B------:R-:W-:Y:S04]  /*0300*/  LDS R21, [R2+0x200] ;  /* 0x0002000002157984 */ /* 0x000fe80000000800 */
[----:B------:R-:W4:Y:S04]  /*0310*/  LDS.128 R8, [R6+0x10] ;  /* 0x0000100006087984 */ /* 0x000f280000000c00 */
[----:B------:R-:W5:Y:S04]  /*0320*/  LDS R22, [R2+0x280] ;  /* 0x0002800002167984 */ /* 0x000f680000000800 */
[----:B------:R-:W5:Y:S04]  /*0330*/  LDS R25, [R2+0x300] ;  /* 0x0003000002197984 */ /* 0x000f680000000800 */
[----:B------:R-:W5:Y:S04]  /*0340*/  LDS R24, [R2+0x380] ;  /* 0x0003800002187984 */ /* 0x000f680000000800 */
[----:B------:R-:W-:Y:S01]  /*0350*/  LDS R26, [R2+0x580] ;  /* 0x00058000021a7984 */ /* 0x000fe20000000800 */
[----:B0-----:R-:W-:-:S03]  /*0360*/  FFMA R12, R12, R28, R23 ;  /* 0x0000001c0c0c7223 */ /* 0x001fc60000000017 */
[----:B------:R-:W-:Y:S01]  /*0370*/  LDS R23, [R2+0x400] ;  /* 0x0004000002177984 */ /* 0x000fe20000000800 */
[----:B-1----:R-:W-:-:S04]  /*0380*/  FFMA R12, R29, R13, R12 ;  /* 0x0000000d1d0c7223 */ /* 0x002fc8000000000c */
[----:B--2---:R-:W-:-:S04]  /*0390*/  FFMA R27, R27, R14, R12 ;  /* 0x0000000e1b1b7223 */ /* 0x004fc8000000000c */
[----:B---3--:R-:W-:Y:S02]  /*03a0*/  FFMA R27, R20, R15, R27 ;  /* 0x0000000f141b7223 */ /* 0x008fe4000000001b */
[----:B------:R-:W0:Y:S04]  /*03b0*/  LDS.128 R12, [R6+0x20] ;  /* 0x00002000060c7984 */ /* 0x000e280000000c00 */
[----:B------:R-:W1:Y:S01]  /*03c0*/  LDS R20, [R2+0x480] ;  /* 0x0004800002147984 */ /* 0x000e620000000800 */
[----:B----4-:R-:W-:-:S03]  /*03d0*/  FFMA R27, R8, R21, R27 ;  /* 0x00000015081b7223 */ /* 0x010fc6000000001b */
[----:B------:R-:W2:Y:S01]  /*03e0*/  LDS R21, [R2+0x500] ;  /* 0x0005000002157984 */ /* 0x000ea20000000800 */
[----:B-----5:R-:W-:-:S04]  /*03f0*/  FFMA R22, R22, R9, R27 ;  /* 0x0000000916167223 */ /* 0x020fc8000000001b */
[----:B------:R-:W-:Y:S02]  /*0400*/  FFMA R25, R25, R10, R22 ;  /* 0x0000000a19197223 */ /* 0x000fe40000000016 */
[----:B------:R-:W-:Y:S02]  /*0410*/  LDS R22, [R2+0x680] ;  /* 0x0006800002167984 */ /* 0x000fe40000000800 */
[----:B------:R-:W-:Y:S02]  /*0420*/  FFMA R27, R24, R11, R25 ;  /* 0x0000000b181b7223 */ /* 0x000fe40000000019 */
[----:B------:R-:W-:Y:S04]  /*0430*/  LDS R25, [R2+0x600] ;  /* 0x0006000002197984 */ /* 0x000fe80000000800 */
[----:B------:R-:W3:Y:S04]  /*0440*/  LDS.128 R8, [R6+0x30] ;  /* 0x0000300006087984 */ /* 0x000ee80000000c00 */
[----:B------:R-:W-:Y:S01]  /*0450*/  LDS R24, [R2+0x780] ;  /* 0x0007800002187984 */ /* 0x000fe20000000800 */
[----:B0-----:R-:W-:-:S03]  /*0460*/  FFMA R27, R12, R23, R27 ;  /* 0x000000170c1b7223 */ /* 0x001fc6000000001b */
[----:B------:R-:W0:Y:S01]  /*0470*/  LDS R23, [R2+0x700] ;  /* 0x0007000002177984 */ /* 0x000e220000000800 */
[----:B-1----:R-:W-:-:S04]  /*0480*/  FFMA R20, R20, R13, R27 ;  /* 0x0000000d14147223 */ /* 0x002fc8000000001b */
[----:B--2---:R-:W-:Y:S02]  /*0490*/  FFMA R21, R21, R14, R20 ;  /* 0x0000000e15157223 */ /* 0x004fe40000000014 */
[----:B------:R-:W-:Y:S02]  /*04a0*/  LDS R20, [R2+0x880] ;  /* 0x0008800002147984 */ /* 0x000fe40000000800 */
[----:B------:R-:W-:Y:S02]  /*04b0*/  FFMA R27, R26, R15, R21 ;  /* 0x0000000f1a1b7223 */ /* 0x000fe40000000015 */
[----:B------:R-:W-:Y:S04]  /*04c0*/  LDS R21, [R2+0x800] ;  /* 0x0008000002157984 */ /* 0x000fe80000000800 */
[----:B------:R-:W1:Y:S04]  /*04d0*/  LDS.128 R12, [R6+0x40] ;  /* 0x00004000060c7984 */ /* 0x000e680000000c00 */
[----:B------:R-:W-:Y:S01]  /*04e0*/  LDS R26, [R2+0x980] ;  /* 0x00098000021a7984 */ /* 0x000fe20000000800 */
[----:B---3--:R-:W-:-:S03]  /*04f0*/  FFMA R27, R8, R25, R27 ;  /* 0x00000019081b7223 */ /* 0x008fc6000000001b */
[----:B------:R-:W2:Y:S01]  /*0500*/  LDS R25, [R2+0x900] ;  /* 0x0009000002197984 */ /* 0x000ea20000000800 */
[----:B------:R-:W-:-:S04]  /*0510*/  FFMA R22, R22, R9, R27 ;  /* 0x0000000916167223 */ /* 0x000fc8000000001b */
[----:B0-----:R-:W-:Y:S02]  /*0520*/  FFMA R23, R23, R10, R22 ;  /* 0x0000000a17177223 */ /* 0x001fe40000000016 */
[----:B------:R-:W-:Y:S02]  /*0530*/  LDS R22, [R2+0xa80] ;  /* 0x000a800002167984 */ /* 0x000fe40000000800 */
[----:B------:R-:W-:Y:S02]  /*0540*/  FFMA R27, R24, R11, R23 ;  /* 0x0000000b181b7223 */ /* 0x000fe40000000017 */
[----:B------:R-:W-:Y:S04]  /*0550*/  LDS R23, [R2+0xa00] ;  /* 0x000a000002177984 */ /* 0x000fe80000000800 */
[----:B------:R-:W0:Y:S04]  /*0560*/  LDS.128 R8, [R6+0x50] ;  /* 0x0000500006087984 */ /* 0x000e280000000c00 */
[----:B------:R-:W-:Y:S01]  /*0570*/  LDS R24, [R2+0xc80] ;  /* 0x000c800002187984 */ /* 0x000fe20000000800 */
[----:B-1----:R-:W-:-:S03]  /*0580*/  FFMA R27, R12, R21, R27 ;  /* 0x000000150c1b7223 */ /* 0x002fc6000000001b */
[----:B------:R-:W1:Y:S01]  /*0590*/  LDS R21, [R2+0xb00] ;  /* 0x000b000002157984 */ /* 0x000e620000000800 */
[----:B------:R-:W-:-:S03]  /*05a0*/  FFMA R12, R20, R13, R27 ;  /* 0x0000000d140c7223 */ /* 0x000fc6000000001b */
[----:B------:R-:W3:Y:S01]  /*05b0*/  LDS R20, [R2+0xb80] ;  /* 0x000b800002147984 */ /* 0x000ee20000000800 */
[----:B--2---:R-:W-:-:S04]  /*05c0*/  FFMA R25, R25, R14, R12 ;  /* 0x0000000e19197223 */ /* 0x004fc8000000000c */
[----:B------:R-:W-:Y:S02]  /*05d0*/  FFMA R27, R26, R15, R25 ;  /* 0x0000000f1a1b7223 */ /* 0x000fe40000000019 */
[----:B------:R-:W-:Y:S04]  /*05e0*/  LDS R25, [R2+0xc00] ;  /* 0x000c000002197984 */ /* 0x000fe80000000800 */
[----:B------:R-:W2:Y:S01]  /*05f0*/  LDS.128 R12, [R6+0x60] ;  /* 0x00006000060c7984 */ /* 0x000ea20000000c00 */
[----:B0-----:R-:W-:-:S04]  /*0600*/  FFMA R23, R8, R23, R27 ;  /* 0x0000001708177223 */ /* 0x001fc8000000001b */
[----:B------:R-:W-:Y:S02]  /*0610*/  FFMA R22, R22, R9, R23 ;  /* 0x0000000916167223 */ /* 0x000fe40000000017 */
[----:B------:R-:W0:Y:S02]  /*0620*/  LDS R23, [R2+0xd00] ;  /* 0x000d000002177984 */ /* 0x000e240000000800 */
[----:B-1----:R-:W-:Y:S02]  /*0630*/  FFMA R21, R21, R10, R22 ;  /* 0x0000000a15157223 */ /* 0x002fe40000000016 */
[----:B------:R-:W1:Y:S02]  /*0640*/  LDS R22, [R2+0xd80] ;  /* 0x000d800002167984 */ /* 0x000e640000000800 */
[----:B---3--:R-:W-:Y:S02]  /*0650*/  FFMA R27, R20, R11, R21 ;  /* 0x0000000b141b7223 */ /* 0x008fe40000000015 */
[----:B------:R-:W-:Y:S04]  /*0660*/  LDS R21, [R2+0xe00] ;  /* 0x000e000002157984 */ /* 0x000fe80000000800 */
[----:B------:R-:W3:Y:S04]  /*0670*/  LDS.128 R8, [R6+0x70] ;  /* 0x0000700006087984 */ /* 0x000ee80000000c00 */
[----:B------:R-:W4:Y:S01]  /*0680*/  LDS R20, [R2+0xe80] ;  /* 0x000e800002147984 */ /* 0x000f220000000800 */
[----:B--2---:R-:W-:-:S03]  /*0690*/  FFMA R27, R12, R25, R27 ;  /* 0x000000190c1b7223 */ /* 0x004fc6000000001b */
[----:B------:R-:W2:Y:S01]  /*06a0*/  LDS R25, [R2+0xf00] ;  /* 0x000f000002197984 */ /* 0x000ea20000000800 */
[----:B------:R-:W-:-:S03]  /*06b0*/  FFMA R24, R24, R13, R27 ;  /* 0x0000000d18187223 */ /* 0x000fc6000000001b */
[----:B------:R-:W5:Y:S01]  /*06c0*/  LDS R12, [R2+0xf80] ;  /* 0x000f8000020c7984 */ /* 0x000f620000000800 */
[----:B0-----:R-:W-:-:S04]  /*06d0*/  FFMA R23, R23, R14, R24 ;  /* 0x0000000e17177223 */ /* 0x001fc80000000018 */
[----:B-1----:R-:W-:-:S04]  /*06e0*/  FFMA R15, R22, R15, R23 ;  /* 0x0000000f160f7223 */ /* 0x002fc80000000017 */
[----:B---3--:R-:W-:-:S04]  /*06f0*/  FFMA R15, R8, R21, R15 ;  /* 0x00000015080f7223 */ /* 0x008fc8000000000f */
[----:B----4-:R-:W-:-:S04]  /*0700*/  FFMA R20, R20, R9, R15 ;  /* 0x0000000914147223 */ /* 0x010fc8000000000f */
[----:B--2---:R-:W-:-:S04]  /*0710*/  FFMA R25, R25, R10, R20 ;  /* 0x0000000a19197223 */ /* 0x004fc80000000014 */
[----:B-----5:R-:W-:Y:S01]  /*0720*/  FFMA R23, R12, R11, R25 ;  /* 0x0000000b0c177223 */ /* 0x020fe20000000019 */
[----:B------:R-:W-:Y:S06]  /*0730*/  BAR.SYNC.DEFER_BLOCKING 0x0 ;  /* 0x0000000000007b1d */ /* 0x000fec0000010000 */
[----:B------:R-:W-:Y:S05]  /*0740*/  BRA.U UP0, `(.L_x_0) ;  /* 0xfffffff900ac7547 */ /* 0x000fea000b83ffff */
[----:B------:R-:W0:Y:S01]  /*0750*/  LDC.64 R2, c[0x0][0x390] ;  /* 0x0000e400ff027b82 */ /* 0x000e220000000a00 */
[----:B------:R-:W-:-:S05]  /*0760*/  IADD3 R7, PT, PT, R7, UR5, RZ ;  /* 0x0000000507077c10 */ /* 0x000fca000fffe0ff */
[----:B0-----:R-:W-:-:S05]  /*0770*/  IMAD.WIDE R2, R7, 0x4, R2 ;  /* 0x0000000407027825 */ /* 0x001fca00078e0202 */
[----:B------:R-:W-:Y:S01]  /*0780*/  STG.E desc[UR8][R2.64], R23 ;  /* 0x0000001702007986 */ /* 0x000fe2000c101908 */
[----:B------:R-:W-:Y:S05]  /*0790*/  EXIT ;  /* 0x000000000000794d */ /* 0x000fea0003800000 */
.L_x_1:
[----:B------:R-:W-:-:S00]  /*07a0*/  BRA `(.L_x_1) ;  /* 0xfffffffc00fc7947 */ /* 0x000fc0000383ffff */
[----:B------:R-:W-:-:S00]  /*07b0*/  NOP ;  /* 0x0000000000007918 */ /* 0x000fc00000000000 */
        /* <DEDUP_REMOVED lines=12> */
.L_x_2:


//--------------------- .nv.shared._Z4mmulPfS_S_i --------------------------
	.section	.nv.shared._Z4mmulPfS_S_i,"aw",@nobits
	.sectionflags	@""
	.align	4
.nv.shared._Z4mmulPfS_S_i:
	.zero		9216


//--------------------- .nv.shared.reserved.0     --------------------------
	.section	.nv.shared.reserved.0,"aw",@nobits
	.weak		__nv_reservedSMEM_offset_0_alias
	.size		__nv_reservedSMEM_offset_0_alias, 0, 64
	.other		__nv_reservedSMEM_offset_0_alias,@"STO_CUDA_RESERVED_SHARED STV_DEFAULT"
__nv_reservedSMEM_offset_0_alias:
	.zero		0
	.zero		64


//--------------------- .nv.constant0._Z4mmulPfS_S_i --------------------------
	.section	.nv.constant0._Z4mmulPfS_S_i,"a",@progbits
	.sectionflags	@""
	.align	4
.nv.constant0._Z4mmulPfS_S_i:
	.zero		924


//--------------------- SYMBOLS --------------------------

	.type		.nv.reservedSmem.offset0,@object
	.size		.nv.reservedSmem.offset0,0x4
	.type		.nv.reservedSmem.cap,@object
	.size		.nv.reservedSmem.cap,0x4
